	.headerflags	@"EF_CUDA_TEXMODE_UNIFIED EF_CUDA_64BIT_ADDRESS EF_CUDA_ACCELERATORS EF_CUDA_SM90 EF_CUDA_VIRTUAL_SM(EF_CUDA_SM90)"
	.elftype	@"ET_EXEC"


//--------------------- .nv.info                  --------------------------
	.section	.nv.info,"",@"SHT_CUDA_INFO"
	.align	4


	//----- nvinfo : EIATTR_REGCOUNT
	.align		4
        /*0000*/ 	.byte	0x04, 0x2f
        /*0002*/ 	.short	(.L_1 - .L_0)
	.align		4
.L_0:
        /*0004*/ 	.word	index@(triton_poi_fused__to_copy_arange_clamp_mul_sub_16)
        /*0008*/ 	.word	0x0000000c


	//----- nvinfo : EIATTR_MIN_STACK_SIZE
	.align		4
.L_1:
        /*000c*/ 	.byte	0x04, 0x12
        /*000e*/ 	.short	(.L_3 - .L_2)
	.align		4
.L_2:
        /*0010*/ 	.word	index@(triton_poi_fused__to_copy_arange_clamp_mul_sub_16)
        /*0014*/ 	.word	0x00000000


	//----- nvinfo : EIATTR_FRAME_SIZE
	.align		4
.L_3:
        /*0018*/ 	.byte	0x04, 0x11
        /*001a*/ 	.short	(.L_5 - .L_4)
	.align		4
.L_4:
        /*001c*/ 	.word	index@(triton_poi_fused__to_copy_arange_clamp_mul_sub_16)
        /*0020*/ 	.word	0x00000000


	//----- nvinfo : EIATTR_MIN_STACK_SIZE
	.align		4
.L_5:
        /*0024*/ 	.byte	0x04, 0x12
        /*0026*/ 	.short	(.L_7 - .L_6)
	.align		4
.L_6:
        /*0028*/ 	.word	index@(triton_poi_fused__to_copy_arange_clamp_mul_sub_16)
        /*002c*/ 	.word	0x00000000
.L_7:


//--------------------- .nv.info.triton_poi_fused__to_copy_arange_clamp_mul_sub_16 --------------------------
	.section	.nv.info.triton_poi_fused__to_copy_arange_clamp_mul_sub_16,"",@"SHT_CUDA_INFO"
	.sectionflags	@""
	.align	4


	//----- nvinfo : EIATTR_CUDA_API_VERSION
	.align		4
        /*0000*/ 	.byte	0x04, 0x37
        /*0002*/ 	.short	(.L_9 - .L_8)
.L_8:
        /*0004*/ 	.word	0x0000007c


	//----- nvinfo : EIATTR_KPARAM_INFO
	.align		4
.L_9:
        /*0008*/ 	.byte	0x04, 0x17
        /*000a*/ 	.short	(.L_11 - .L_10)
.L_10:
        /*000c*/ 	.word	0x00000000
        /*0010*/ 	.short	0x0001
        /*0012*/ 	.short	0x0008
        /*0014*/ 	.byte	0x00, 0xf0, 0x11, 0x00


	//----- nvinfo : EIATTR_KPARAM_INFO
	.align		4
.L_11:
        /*0018*/ 	.byte	0x04, 0x17
        /*001a*/ 	.short	(.L_13 - .L_12)
.L_12:
        /*001c*/ 	.word	0x00000000
        /*0020*/ 	.short	0x0000
        /*0022*/ 	.short	0x0000
        /*0024*/ 	.byte	0x00, 0xf4, 0x21, 0x00


	//----- nvinfo : EIATTR_SPARSE_MMA_MASK
	.align		4
.L_13:
        /*0028*/ 	.byte	0x03, 0x50
        /*002a*/ 	.short	0x0000


	//----- nvinfo : EIATTR_MAXREG_COUNT
	.align		4
        /*002c*/ 	.byte	0x03, 0x1b
        /*002e*/ 	.short	0x00ff


	//----- nvinfo : EIATTR_EXIT_INSTR_OFFSETS
	.align		4
        /*0030*/ 	.byte	0x04, 0x1c
        /*0032*/ 	.short	(.L_15 - .L_14)


	//   ....[0]....
.L_14:
        /*0034*/ 	.word	0x00000160


	//   ....[1]....
        /*0038*/ 	.word	0x00000190


	//----- nvinfo : EIATTR_REQNTID
	.align		4
.L_15:
        /*003c*/ 	.byte	0x04, 0x10
        /*003e*/ 	.short	(.L_17 - .L_16)
.L_16:
        /*0040*/ 	.word	0x00000020
        /*0044*/ 	.word	0x00000001
        /*0048*/ 	.word	0x00000001


	//----- nvinfo : EIATTR_CBANK_PARAM_SIZE
	.align		4
.L_17:
        /*004c*/ 	.byte	0x03, 0x19
        /*004e*/ 	.short	0x000c


	//----- nvinfo : EIATTR_PARAM_CBANK
	.align		4
        /*0050*/ 	.byte	0x04, 0x0a
        /*0052*/ 	.short	(.L_19 - .L_18)
	.align		4
.L_18:
        /*0054*/ 	.word	index@(.nv.constant0.triton_poi_fused__to_copy_arange_clamp_mul_sub_16)
        /*0058*/ 	.short	0x0210
        /*005a*/ 	.short	0x000c


	//----- nvinfo : EIATTR_SW_WAR
	.align		4
.L_19:
        /*005c*/ 	.byte	0x04, 0x36
        /*005e*/ 	.short	(.L_21 - .L_20)
.L_20:
        /*0060*/ 	.word	0x00000008
.L_21:


//--------------------- .nv.callgraph             --------------------------
	.section	.nv.callgraph,"",@"SHT_CUDA_CALLGRAPH"
	.align	4
	.sectionentsize	8
	.align		4
        /*0000*/ 	.word	0x00000000
	.align		4
        /*0004*/ 	.word	0xffffffff
	.align		4
        /*0008*/ 	.word	0x00000000
	.align		4
        /*000c*/ 	.word	0xfffffffe
	.align		4
        /*0010*/ 	.word	0x00000000
	.align		4
        /*0014*/ 	.word	0xfffffffd
	.align		4
        /*0018*/ 	.word	0x00000000
	.align		4
        /*001c*/ 	.word	0xfffffffc


//--------------------- .text.triton_poi_fused__to_copy_arange_clamp_mul_sub_16 --------------------------
	.section	.text.triton_poi_fused__to_copy_arange_clamp_mul_sub_16,"ax",@progbits
	.align	128
        .global         triton_poi_fused__to_copy_arange_clamp_mul_sub_16
        .type           triton_poi_fused__to_copy_arange_clamp_mul_sub_16,@function
        .size           triton_poi_fused__to_copy_arange_clamp_mul_sub_16,(.L_x_1 - triton_poi_fused__to_copy_arange_clamp_mul_sub_16)
        .other          triton_poi_fused__to_copy_arange_clamp_mul_sub_16,@"STO_CUDA_ENTRY STV_DEFAULT"
triton_poi_fused__to_copy_arange_clamp_mul_sub_16:
.text.triton_poi_fused__to_copy_arange_clamp_mul_sub_16:
[----:B------:R-:W0:Y:S02]  /*0000*/  LDC R1, c[0x0][0x28] ;  /* 0x00000a00ff017b82 */ /* 0x000e240000000800 */
[----:B------:R-:W1:Y:S01]  /*0010*/  S2R R0, SR_TID.X ;  /* 0x0000000000007919 */ /* 0x000e620000002100 */
[----:B------:R-:W2:Y:S01]  /*0020*/  S2R R5, SR_CTAID.X ;  /* 0x0000000000057919 */ /* 0x000ea20000002500 */
[----:B-1----:R-:W-:-:S05]  /*0030*/  IMAD.SHL.U32 R0, R0, 0x2, RZ ;  /* 0x0000000200007824 */ /* 0x002fca00078e00ff */
[----:B------:R-:W-:-:S05]  /*0040*/  LOP3.LUT R0, R0, 0x3e, RZ, 0xc0, !PT ;  /* 0x0000003e00007812 */ /* 0x000fca00078ec0ff */
[----:B--2---:R-:W-:-:S04]  /*0050*/  IMAD R5, R5, 0x40, R0 ;  /* 0x0000004005057824 */ /* 0x004fc800078e0200 */
[C---:B------:R-:W-:Y:S01]  /*0060*/  VIADD R0, R5.reuse, 0x1 ;  /* 0x0000000105007836 */ /* 0x040fe20000000000 */
[----:B------:R-:W-:Y:S02]  /*0070*/  I2FP.F32.S32 R2, R5 ;  /* 0x0000000500027245 */ /* 0x000fe40000201400 */
[----:B------:R-:W-:Y:S02]  /*0080*/  ISETP.GE.AND P0, PT, R5, 0x40, PT ;  /* 0x000000400500780c */ /* 0x000fe40003f06270 */
[----:B------:R-:W-:Y:S01]  /*0090*/  I2FP.F32.S32 R0, R0 ;  /* 0x0000000000007245 */ /* 0x000fe20000201400 */
[----:B------:R-:W-:-:S04]  /*00a0*/  FMUL R2, R2, 0.4920634925365447998 ;  /* 0x3efbefbf02027820 */ /* 0x000fc80000400000 */
[----:B------:R-:W-:Y:S01]  /*00b0*/  FMUL R0, R0, 0.4920634925365447998 ;  /* 0x3efbefbf00007820 */ /* 0x000fe20000400000 */
[----:B------:R-:W-:Y:S02]  /*00c0*/  FMNMX R4, RZ, R2, !PT ;  /* 0x00000002ff047209 */ /* 0x000fe40007800000 */
[----:B------:R-:W1:Y:S02]  /*00d0*/  LDC.64 R2, c[0x0][0x210] ;  /* 0x00008400ff027b82 */ /* 0x000e640000000a00 */
[----:B------:R-:W-:Y:S01]  /*00e0*/  FMNMX R0, RZ, R0, !PT ;  /* 0x00000000ff007209 */ /* 0x000fe20007800000 */
[----:B------:R-:W2:Y:S08]  /*00f0*/  F2I.TRUNC.NTZ R6, R4 ;  /* 0x0000000400067305 */ /* 0x000eb0000020f100 */
[----:B------:R-:W3:Y:S01]  /*0100*/  F2I.TRUNC.NTZ R7, R0 ;  /* 0x0000000000077305 */ /* 0x000ee2000020f100 */
[----:B--2---:R-:W-:-:S05]  /*0110*/  I2FP.F32.S32 R9, R6 ;  /* 0x0000000600097245 */ /* 0x004fca0000201400 */
[----:B------:R-:W-:Y:S01]  /*0120*/  FADD.SAT R6, R4, -R9 ;  /* 0x8000000904067221 */ /* 0x000fe20000002000 */
[----:B-1----:R-:W-:Y:S01]  /*0130*/  IMAD.WIDE R2, R5, 0x4, R2 ;  /* 0x0000000405027825 */ /* 0x002fe200078e0202 */
[----:B---3--:R-:W-:-:S05]  /*0140*/  I2FP.F32.S32 R7, R7 ;  /* 0x0000000700077245 */ /* 0x008fca0000201400 */
[----:B------:R-:W-:Y:S01]  /*0150*/  FADD.SAT R7, R0, -R7 ;  /* 0x8000000700077221 */ /* 0x000fe20000002000 */
[----:B------:R-:W-:Y:S06]  /*0160*/  @P0 EXIT ;  /* 0x000000000000094d */ /* 0x000fec0003800000 */
[----:B------:R-:W-:Y:S02]  /*0170*/  ULDC.64 UR4, c[0x0][0x208] ;  /* 0x0000820000047ab9 */ /* 0x000fe40000000a00 */
[----:B------:R-:W-:Y:S01]  /*0180*/  STG.E.64 desc[UR4][R2.64], R6 ;  /* 0x0000000602007986 */ /* 0x000fe2000c101b04 */
[----:B------:R-:W-:Y:S05]  /*0190*/  EXIT ;  /* 0x000000000000794d */ /* 0x000fea0003800000 */
.L_x_0:
[----:B------:R-:W-:-:S00]  /*01a0*/  BRA `(.L_x_0) ;  /* 0xfffffffc00fc7947 */ /* 0x000fc0000383ffff */
[----:B------:R-:W-:-:S00]  /*01b0*/  NOP ;  /* 0x0000000000007918 */ /* 0x000fc00000000000 */
        /* <DEDUP_REMOVED lines=12> */
.L_x_1:


//--------------------- .nv.constant0.triton_poi_fused__to_copy_arange_clamp_mul_sub_16 --------------------------
	.section	.nv.constant0.triton_poi_fused__to_copy_arange_clamp_mul_sub_16,"a",@progbits
	.sectionflags	@""
	.align	4
.nv.constant0.triton_poi_fused__to_copy_arange_clamp_mul_sub_16:
	.zero		540
